	.headerflags	@"EF_CUDA_TEXMODE_UNIFIED EF_CUDA_64BIT_ADDRESS EF_CUDA_ACCELERATORS EF_CUDA_SM90 EF_CUDA_VIRTUAL_SM(EF_CUDA_SM90)"
	.elftype	@"ET_EXEC"


//--------------------- .nv.info                  --------------------------
	.section	.nv.info,"",@"SHT_CUDA_INFO"
	.align	4


	//----- nvinfo : EIATTR_REGCOUNT
	.align		4
        /*0000*/ 	.byte	0x04, 0x2f
        /*0002*/ 	.short	(.L_1 - .L_0)
	.align		4
.L_0:
        /*0004*/ 	.word	index@(triton_poi_fused_add_clamp_7)
        /*0008*/ 	.word	0x0000000b


	//----- nvinfo : EIATTR_MIN_STACK_SIZE
	.align		4
.L_1:
        /*000c*/ 	.byte	0x04, 0x12
        /*000e*/ 	.short	(.L_3 - .L_2)
	.align		4
.L_2:
        /*0010*/ 	.word	index@(triton_poi_fused_add_clamp_7)
        /*0014*/ 	.word	0x00000000


	//----- nvinfo : EIATTR_FRAME_SIZE
	.align		4
.L_3:
        /*0018*/ 	.byte	0x04, 0x11
        /*001a*/ 	.short	(.L_5 - .L_4)
	.align		4
.L_4:
        /*001c*/ 	.word	index@(triton_poi_fused_add_clamp_7)
        /*0020*/ 	.word	0x00000000


	//----- nvinfo : EIATTR_MIN_STACK_SIZE
	.align		4
.L_5:
        /*0024*/ 	.byte	0x04, 0x12
        /*0026*/ 	.short	(.L_7 - .L_6)
	.align		4
.L_6:
        /*0028*/ 	.word	index@(triton_poi_fused_add_clamp_7)
        /*002c*/ 	.word	0x00000000
.L_7:


//--------------------- .nv.info.triton_poi_fused_add_clamp_7 --------------------------
	.section	.nv.info.triton_poi_fused_add_clamp_7,"",@"SHT_CUDA_INFO"
	.sectionflags	@""
	.align	4


	//----- nvinfo : EIATTR_CUDA_API_VERSION
	.align		4
        /*0000*/ 	.byte	0x04, 0x37
        /*0002*/ 	.short	(.L_9 - .L_8)
.L_8:
        /*0004*/ 	.word	0x0000007c


	//----- nvinfo : EIATTR_KPARAM_INFO
	.align		4
.L_9:
        /*0008*/ 	.byte	0x04, 0x17
        /*000a*/ 	.short	(.L_11 - .L_10)
.L_10:
        /*000c*/ 	.word	0x00000000
        /*0010*/ 	.short	0x0001
        /*0012*/ 	.short	0x0008
        /*0014*/ 	.byte	0x00, 0xf0, 0x11, 0x00


	//----- nvinfo : EIATTR_KPARAM_INFO
	.align		4
.L_11:
        /*0018*/ 	.byte	0x04, 0x17
        /*001a*/ 	.short	(.L_13 - .L_12)
.L_12:
        /*001c*/ 	.word	0x00000000
        /*0020*/ 	.short	0x0000
        /*0022*/ 	.short	0x0000
        /*0024*/ 	.byte	0x00, 0xf4, 0x21, 0x00


	//----- nvinfo : EIATTR_SPARSE_MMA_MASK
	.align		4
.L_13:
        /*0028*/ 	.byte	0x03, 0x50
        /*002a*/ 	.short	0x0000


	//----- nvinfo : EIATTR_MAXREG_COUNT
	.align		4
        /*002c*/ 	.byte	0x03, 0x1b
        /*002e*/ 	.short	0x00ff


	//----- nvinfo : EIATTR_EXIT_INSTR_OFFSETS
	.align		4
        /*0030*/ 	.byte	0x04, 0x1c
        /*0032*/ 	.short	(.L_15 - .L_14)


	//   ....[0]....
.L_14:
        /*0034*/ 	.word	0x000001b0


	//   ....[1]....
        /*0038*/ 	.word	0x00000200


	//----- nvinfo : EIATTR_REQNTID
	.align		4
.L_15:
        /*003c*/ 	.byte	0x04, 0x10
        /*003e*/ 	.short	(.L_17 - .L_16)
.L_16:
        /*0040*/ 	.word	0x00000020
        /*0044*/ 	.word	0x00000001
        /*0048*/ 	.word	0x00000001


	//----- nvinfo : EIATTR_CBANK_PARAM_SIZE
	.align		4
.L_17:
        /*004c*/ 	.byte	0x03, 0x19
        /*004e*/ 	.short	0x000c


	//----- nvinfo : EIATTR_PARAM_CBANK
	.align		4
        /*0050*/ 	.byte	0x04, 0x0a
        /*0052*/ 	.short	(.L_19 - .L_18)
	.align		4
.L_18:
        /*0054*/ 	.word	index@(.nv.constant0.triton_poi_fused_add_clamp_7)
        /*0058*/ 	.short	0x0210
        /*005a*/ 	.short	0x000c


	//----- nvinfo : EIATTR_SW_WAR
	.align		4
.L_19:
        /*005c*/ 	.byte	0x04, 0x36
        /*005e*/ 	.short	(.L_21 - .L_20)
.L_20:
        /*0060*/ 	.word	0x00000008
.L_21:


//--------------------- .nv.callgraph             --------------------------
	.section	.nv.callgraph,"",@"SHT_CUDA_CALLGRAPH"
	.align	4
	.sectionentsize	8
	.align		4
        /*0000*/ 	.word	0x00000000
	.align		4
        /*0004*/ 	.word	0xffffffff
	.align		4
        /*0008*/ 	.word	0x00000000
	.align		4
        /*000c*/ 	.word	0xfffffffe
	.align		4
        /*0010*/ 	.word	0x00000000
	.align		4
        /*0014*/ 	.word	0xfffffffd
	.align		4
        /*0018*/ 	.word	0x00000000
	.align		4
        /*001c*/ 	.word	0xfffffffc


//--------------------- .text.triton_poi_fused_add_clamp_7 --------------------------
	.section	.text.triton_poi_fused_add_clamp_7,"ax",@progbits
	.align	128
        .global         triton_poi_fused_add_clamp_7
        .type           triton_poi_fused_add_clamp_7,@function
        .size           triton_poi_fused_add_clamp_7,(.L_x_1 - triton_poi_fused_add_clamp_7)
        .other          triton_poi_fused_add_clamp_7,@"STO_CUDA_ENTRY STV_DEFAULT"
triton_poi_fused_add_clamp_7:
.text.triton_poi_fused_add_clamp_7:
[----:B------:R-:W0:Y:S02]  /*0000*/  LDC R1, c[0x0][0x28] ;  /* 0x00000a00ff017b82 */ /* 0x000e240000000800 */
[----:B------:R-:W1:Y:S01]  /*0010*/  S2R R0, SR_TID.X ;  /* 0x0000000000007919 */ /* 0x000e620000002100 */
[----:B------:R-:W-:Y:S01]  /*0020*/  IMAD.MOV.U32 R3, RZ, RZ, 0x3e100000 ;  /* 0x3e100000ff037424 */ /* 0x000fe200078e00ff */
[----:B------:R-:W2:Y:S01]  /*0030*/  S2R R5, SR_CTAID.X ;  /* 0x0000000000057919 */ /* 0x000ea20000002500 */
[----:B-1----:R-:W-:-:S05]  /*0040*/  IMAD.SHL.U32 R0, R0, 0x2, RZ ;  /* 0x0000000200007824 */ /* 0x002fca00078e00ff */
[----:B------:R-:W-:-:S05]  /*0050*/  LOP3.LUT R0, R0, 0x3e, RZ, 0xc0, !PT ;  /* 0x0000003e00007812 */ /* 0x000fca00078ec0ff */
[----:B--2---:R-:W-:-:S05]  /*0060*/  IMAD R5, R5, 0x40, R0 ;  /* 0x0000004005057824 */ /* 0x004fca00078e0200 */
[----:B------:R-:W-:Y:S02]  /*0070*/  IADD3 R0, R5, 0x1, RZ ;  /* 0x0000000105007810 */ /* 0x000fe40007ffe0ff */
[----:B------:R-:W-:Y:S02]  /*0080*/  I2FP.F32.S32 R2, R5 ;  /* 0x0000000500027245 */ /* 0x000fe40000201400 */
[----:B------:R-:W-:Y:S02]  /*0090*/  I2FP.F32.S32 R0, R0 ;  /* 0x0000000000007245 */ /* 0x000fe40000201400 */
[----:B------:R-:W-:Y:S01]  /*00a0*/  ISETP.GE.AND P0, PT, R5, 0x40, PT ;  /* 0x000000400500780c */ /* 0x000fe20003f06270 */
[----:B------:R-:W-:Y:S02]  /*00b0*/  FADD R2, R2, 0.5 ;  /* 0x3f00000002027421 */ /* 0x000fe40000000000 */
[----:B------:R-:W-:Y:S02]  /*00c0*/  FADD R0, R0, 0.5 ;  /* 0x3f00000000007421 */ /* 0x000fe40000000000 */
[----:B------:R-:W-:-:S02]  /*00d0*/  FFMA R2, R2, R3, -0.5 ;  /* 0xbf00000002027423 */ /* 0x000fc40000000003 */
[----:B------:R-:W-:-:S03]  /*00e0*/  FFMA R0, R0, R3, -0.5 ;  /* 0xbf00000000007423 */ /* 0x000fc60000000003 */
[----:B------:R-:W-:Y:S02]  /*00f0*/  FMNMX R4, RZ, R2, !PT ;  /* 0x00000002ff047209 */ /* 0x000fe40007800000 */
[----:B------:R-:W-:Y:S01]  /*0100*/  FMNMX R0, RZ, R0, !PT ;  /* 0x00000000ff007209 */ /* 0x000fe20007800000 */
[----:B------:R-:W1:Y:S03]  /*0110*/  LDC.64 R2, c[0x0][0x210] ;  /* 0x00008400ff027b82 */ /* 0x000e660000000a00 */
[----:B------:R-:W2:Y:S08]  /*0120*/  F2I.TRUNC.NTZ R4, R4 ;  /* 0x0000000400047305 */ /* 0x000eb0000020f100 */
[----:B------:R-:W3:Y:S01]  /*0130*/  F2I.TRUNC.NTZ R0, R0 ;  /* 0x0000000000007305 */ /* 0x000ee2000020f100 */
[----:B--2---:R-:W-:-:S05]  /*0140*/  VIMNMX R6, R4, 0x7, PT ;  /* 0x0000000704067848 */ /* 0x004fca0003fe0100 */
[----:B------:R-:W-:Y:S02]  /*0150*/  VIADD R6, R6, 0x1 ;  /* 0x0000000106067836 */ /* 0x000fe40000000000 */
[----:B-1----:R-:W-:Y:S01]  /*0160*/  IMAD.WIDE R2, R5, 0x8, R2 ;  /* 0x0000000805027825 */ /* 0x002fe200078e0202 */
[----:B---3--:R-:W-:Y:S02]  /*0170*/  VIMNMX R7, R0, 0x7, PT ;  /* 0x0000000700077848 */ /* 0x008fe40003fe0100 */
[----:B------:R-:W-:Y:S02]  /*0180*/  SHF.R.S32.HI R5, RZ, 0x1f, R6 ;  /* 0x0000001fff057819 */ /* 0x000fe40000011406 */
[----:B------:R-:W-:-:S04]  /*0190*/  IADD3 R8, R7, 0x1, RZ ;  /* 0x0000000107087810 */ /* 0x000fc80007ffe0ff */
[----:B------:R-:W-:Y:S01]  /*01a0*/  SHF.R.S32.HI R7, RZ, 0x1f, R8 ;  /* 0x0000001fff077819 */ /* 0x000fe20000011408 */
[----:B------:R-:W-:Y:S06]  /*01b0*/  @P0 EXIT ;  /* 0x000000000000094d */ /* 0x000fec0003800000 */
[----:B------:R-:W-:Y:S01]  /*01c0*/  IMAD.MOV.U32 R4, RZ, RZ, R6 ;  /* 0x000000ffff047224 */ /* 0x000fe200078e0006 */
[----:B------:R-:W-:Y:S01]  /*01d0*/  MOV R6, R8 ;  /* 0x0000000800067202 */ /* 0x000fe20000000f00 */
[----:B------:R-:W-:-:S04]  /*01e0*/  ULDC.64 UR4, c[0x0][0x208] ;  /* 0x0000820000047ab9 */ /* 0x000fc80000000a00 */
[----:B------:R-:W-:Y:S01]  /*01f0*/  STG.E.128 desc[UR4][R2.64], R4 ;  /* 0x0000000402007986 */ /* 0x000fe2000c101d04 */
[----:B------:R-:W-:Y:S05]  /*0200*/  EXIT ;  /* 0x000000000000794d */ /* 0x000fea0003800000 */
.L_x_0:
[----:B------:R-:W-:-:S00]  /*0210*/  BRA `(.L_x_0) ;  /* 0xfffffffc00fc7947 */ /* 0x000fc0000383ffff */
[----:B------:R-:W-:-:S00]  /*0220*/  NOP ;  /* 0x0000000000007918 */ /* 0x000fc00000000000 */
        /* <DEDUP_REMOVED lines=13> */
.L_x_1:


//--------------------- .nv.constant0.triton_poi_fused_add_clamp_7 --------------------------
	.section	.nv.constant0.triton_poi_fused_add_clamp_7,"a",@progbits
	.sectionflags	@""
	.align	4
.nv.constant0.triton_poi_fused_add_clamp_7:
	.zero		540
